//
// Generated by NVIDIA NVVM Compiler
//
// Compiler Build ID: CL-36424714
// Cuda compilation tools, release 13.0, V13.0.88
// Based on NVVM 20.0.0
//

.version 9.0
.target sm_100
.address_size 64

	// .globl	_Z15readWriteKernelPfS_

.visible .entry _Z15readWriteKernelPfS_(
	.param .u64 .ptr .align 1 _Z15readWriteKernelPfS__param_0,
	.param .u64 .ptr .align 1 _Z15readWriteKernelPfS__param_1
)
{
	.reg .b32 	%r<5>;
	.reg .b32 	%f<2>;
	.reg .b64 	%rd<8>;

	ld.param.u64 	%rd1, [_Z15readWriteKernelPfS__param_0];
	ld.param.u64 	%rd2, [_Z15readWriteKernelPfS__param_1];
	cvta.to.global.u64 	%rd3, %rd2;
	cvta.to.global.u64 	%rd4, %rd1;
	mov.u32 	%r1, %ctaid.x;
	mov.u32 	%r2, %ntid.x;
	mov.u32 	%r3, %tid.x;
	mad.lo.s32 	%r4, %r1, %r2, %r3;
	mul.wide.s32 	%rd5, %r4, 4;
	add.s64 	%rd6, %rd4, %rd5;
	ld.global.f32 	%f1, [%rd6];
	add.s64 	%rd7, %rd3, %rd5;
	st.global.f32 	[%rd7], %f1;
	ret;

}


// ===== COMPILED SASS (sm_100) =====

	.target	sm_100

	.elftype	@"ET_EXEC"


//--------------------- .note.nv.tkinfo           --------------------------
	.section	.note.nv.tkinfo,"",@"SHT_NOTE"
	.sectionflags	@"SHF_NOTE_NV_TKINFO"
	.tkinfo
        /*0018*/ 	.word	0x00000002
        /*0030*/ 	.string	""
        /*0030*/ 	.string	"ptxas"
        /*0030*/ 	.string	"Cuda compilation tools, release 13.0, V13.0.88"
        /*0030*/ 	.string	"Build cuda_13.0.r13.0/compiler.36424714_0"
        /*0030*/ 	.string	"-arch sm_100 -m 64 "



//--------------------- .note.nv.cuinfo           --------------------------
	.section	.note.nv.cuinfo,"",@"SHT_NOTE"
	.sectionflags	@"SHF_NOTE_NV_CUINFO"
        /*0018*/ 	.short	0x0002
        /*001a*/ 	.short	0x0064
        /*001c*/ 	.short	0x0082
	.zero		2


//--------------------- .nv.info                  --------------------------
	.section	.nv.info,"",@"SHT_CUDA_INFO"
	.align	4


	//----- nvinfo : EIATTR_REGCOUNT
	.align		4
        /*0000*/ 	.byte	0x04, 0x2f
        /*0002*/ 	.short	(.L_1 - .L_0)
	.align		4
.L_0:
        /*0004*/ 	.word	index@(_Z15readWriteKernelPfS_)
        /*0008*/ 	.word	0x0000000a


	//----- nvinfo : EIATTR_FRAME_SIZE
	.align		4
.L_1:
        /*000c*/ 	.byte	0x04, 0x11
        /*000e*/ 	.short	(.L_3 - .L_2)
	.align		4
.L_2:
        /*0010*/ 	.word	index@(_Z15readWriteKernelPfS_)
        /*0014*/ 	.word	0x00000000


	//----- nvinfo : EIATTR_MIN_STACK_SIZE
	.align		4
.L_3:
        /*0018*/ 	.byte	0x04, 0x12
        /*001a*/ 	.short	(.L_5 - .L_4)
	.align		4
.L_4:
        /*001c*/ 	.word	index@(_Z15readWriteKernelPfS_)
        /*0020*/ 	.word	0x00000000
.L_5:


//--------------------- .nv.compat                --------------------------
	.section	.nv.compat,"",@"SHT_CUDA_COMPAT_INFO"
	.align	4
        /*0000*/ 	.byte	0x02, 0x09, 0x00, 0x00, 0x02, 0x02, 0x01, 0x00, 0x02, 0x05, 0x05, 0x00, 0x03, 0x07, 0x01, 0x01
        /*0010*/ 	.byte	0x02, 0x03, 0x00, 0x00, 0x02, 0x06, 0x01, 0x00, 0x04, 0x0b, 0x08, 0x00, 0x09, 0x00, 0x00, 0x00
        /*0020*/ 	.byte	0x00, 0x00, 0x00, 0x00


//--------------------- .nv.info._Z15readWriteKernelPfS_ --------------------------
	.section	.nv.info._Z15readWriteKernelPfS_,"",@"SHT_CUDA_INFO"
	.sectionflags	@""
	.align	4


	//----- nvinfo : EIATTR_CUDA_API_VERSION
	.align		4
        /*0000*/ 	.byte	0x04, 0x37
        /*0002*/ 	.short	(.L_7 - .L_6)
.L_6:
        /*0004*/ 	.word	0x00000082


	//----- nvinfo : EIATTR_KPARAM_INFO
	.align		4
.L_7:
        /*0008*/ 	.byte	0x04, 0x17
        /*000a*/ 	.short	(.L_9 - .L_8)
.L_8:
        /*000c*/ 	.word	0x00000000
        /*0010*/ 	.short	0x0001
        /*0012*/ 	.short	0x0008
        /*0014*/ 	.byte	0x00, 0xf5, 0x21, 0x00


	//----- nvinfo : EIATTR_KPARAM_INFO
	.align		4
.L_9:
        /*0018*/ 	.byte	0x04, 0x17
        /*001a*/ 	.short	(.L_11 - .L_10)
.L_10:
        /*001c*/ 	.word	0x00000000
        /*0020*/ 	.short	0x0000
        /*0022*/ 	.short	0x0000
        /*0024*/ 	.byte	0x00, 0xf5, 0x21, 0x00


	//----- nvinfo : EIATTR_SPARSE_MMA_MASK
	.align		4
.L_11:
        /*0028*/ 	.byte	0x03, 0x50
        /*002a*/ 	.short	0x0000


	//----- nvinfo : EIATTR_MAXREG_COUNT
	.align		4
        /*002c*/ 	.byte	0x03, 0x1b
        /*002e*/ 	.short	0x00ff


	//----- nvinfo : EIATTR_MERCURY_ISA_VERSION
	.align		4
        /*0030*/ 	.byte	0x03, 0x5f
        /*0032*/ 	.short	0x0101


	//----- nvinfo : EIATTR_VRC_CTA_INIT_COUNT
	.align		4
        /*0034*/ 	.byte	0x02, 0x4a
	.zero		1
	.zero		1


	//----- nvinfo : EIATTR_EXIT_INSTR_OFFSETS
	.align		4
        /*0038*/ 	.byte	0x04, 0x1c
        /*003a*/ 	.short	(.L_13 - .L_12)


	//   ....[0]....
.L_12:
        /*003c*/ 	.word	0x000000c0


	//----- nvinfo : EIATTR_CBANK_PARAM_SIZE
	.align		4
.L_13:
        /*0040*/ 	.byte	0x03, 0x19
        /*0042*/ 	.short	0x0010


	//----- nvinfo : EIATTR_PARAM_CBANK
	.align		4
        /*0044*/ 	.byte	0x04, 0x0a
        /*0046*/ 	.short	(.L_15 - .L_14)
	.align		4
.L_14:
        /*0048*/ 	.word	index@(.nv.constant0._Z15readWriteKernelPfS_)
        /*004c*/ 	.short	0x0380
        /*004e*/ 	.short	0x0010


	//----- nvinfo : EIATTR_SW_WAR
	.align		4
.L_15:
        /*0050*/ 	.byte	0x04, 0x36
        /*0052*/ 	.short	(.L_17 - .L_16)
.L_16:
        /*0054*/ 	.word	0x00000008
.L_17:


//--------------------- .nv.callgraph             --------------------------
	.section	.nv.callgraph,"",@"SHT_CUDA_CALLGRAPH"
	.align	4
	.sectionentsize	8
	.align		4
        /*0000*/ 	.word	0x00000000
	.align		4
        /*0004*/ 	.word	0xffffffff
	.align		4
        /*0008*/ 	.word	0x00000000
	.align		4
        /*000c*/ 	.word	0xfffffffe
	.align		4
        /*0010*/ 	.word	0x00000000
	.align		4
        /*0014*/ 	.word	0xfffffffd
	.align		4
        /*0018*/ 	.word	0x00000000
	.align		4
        /*001c*/ 	.word	0xfffffffc


//--------------------- .text._Z15readWriteKernelPfS_ --------------------------
	.section	.text._Z15readWriteKernelPfS_,"ax",@progbits
	.align	128
        .global         _Z15readWriteKernelPfS_
        .type           _Z15readWriteKernelPfS_,@function
        .size           _Z15readWriteKernelPfS_,(.L_x_1 - _Z15readWriteKernelPfS_)
        .other          _Z15readWriteKernelPfS_,@"STO_CUDA_ENTRY STV_DEFAULT"
_Z15readWriteKernelPfS_:
.text._Z15readWriteKernelPfS_:
[----:B------:R-:W-:Y:S01]  /*0000*/  LDC R1, c[0x0][0x37c] ;  /* 0x0000df00ff017b82 */ /* 0x000fe20000000800 */
[----:B------:R-:W0:Y:S07]  /*0010*/  S2R R0, SR_TID.X ;  /* 0x0000000000007919 */ /* 0x000e2e0000002100 */
[----:B------:R-:W0:Y:S01]  /*0020*/  S2UR UR6, SR_CTAID.X ;  /* 0x00000000000679c3 */ /* 0x000e220000002500 */
[----:B------:R-:W1:Y:S07]  /*0030*/  LDCU.64 UR4, c[0x0][0x358] ;  /* 0x00006b00ff0477ac */ /* 0x000e6e0008000a00 */
[----:B------:R-:W0:Y:S08]  /*0040*/  LDC R7, c[0x0][0x360] ;  /* 0x0000d800ff077b82 */ /* 0x000e300000000800 */
[----:B------:R-:W2:Y:S08]  /*0050*/  LDC.64 R2, c[0x0][0x380] ;  /* 0x0000e000ff027b82 */ /* 0x000eb00000000a00 */
[----:B------:R-:W3:Y:S01]  /*0060*/  LDC.64 R4, c[0x0][0x388] ;  /* 0x0000e200ff047b82 */ /* 0x000ee20000000a00 */
[----:B0-----:R-:W-:-:S04]  /*0070*/  IMAD R7, R7, UR6, R0 ;  /* 0x0000000607077c24 */ /* 0x001fc8000f8e0200 */
[----:B--2---:R-:W-:-:S06]  /*0080*/  IMAD.WIDE R2, R7, 0x4, R2 ;  /* 0x0000000407027825 */ /* 0x004fcc00078e0202 */
[----:B-1----:R-:W2:Y:S01]  /*0090*/  LDG.E R3, desc[UR4][R2.64] ;  /* 0x0000000402037981 */ /* 0x002ea2000c1e1900 */
[----:B---3--:R-:W-:-:S05]  /*00a0*/  IMAD.WIDE R4, R7, 0x4, R4 ;  /* 0x0000000407047825 */ /* 0x008fca00078e0204 */
[----:B--2---:R-:W-:Y:S01]  /*00b0*/  STG.E desc[UR4][R4.64], R3 ;  /* 0x0000000304007986 */ /* 0x004fe2000c101904 */
[----:B------:R-:W-:Y:S05]  /*00c0*/  EXIT ;  /* 0x000000000000794d */ /* 0x000fea0003800000 */
.L_x_0:
[----:B------:R-:W-:-:S00]  /*00d0*/  BRA `(.L_x_0) ;  /* 0xfffffffc00fc7947 */ /* 0x000fc0000383ffff */
[----:B------:R-:W-:-:S00]  /*00e0*/  NOP ;  /* 0x0000000000007918 */ /* 0x000fc00000000000 */
        /* <DEDUP_REMOVED lines=9> */
.L_x_1:


//--------------------- .nv.shared.reserved.0     --------------------------
	.section	.nv.shared.reserved.0,"aw",@nobits
	.weak		__nv_reservedSMEM_offset_0_alias
	.size		__nv_reservedSMEM_offset_0_alias, 0, 64
	.other		__nv_reservedSMEM_offset_0_alias,@"STO_CUDA_RESERVED_SHARED STV_DEFAULT"
__nv_reservedSMEM_offset_0_alias:
	.zero		0
	.zero		64


//--------------------- .nv.constant0._Z15readWriteKernelPfS_ --------------------------
	.section	.nv.constant0._Z15readWriteKernelPfS_,"a",@progbits
	.sectionflags	@""
	.align	4
.nv.constant0._Z15readWriteKernelPfS_:
	.zero		912


//--------------------- SYMBOLS --------------------------

	.type		.nv.reservedSmem.offset0,@object
	.size		.nv.reservedSmem.offset0,0x4
